//
// Generated by NVIDIA NVVM Compiler
//
// Compiler Build ID: CL-36424714
// Cuda compilation tools, release 13.0, V13.0.88
// Based on NVVM 20.0.0
//

.version 9.0
.target sm_100
.address_size 64

	// .globl	default_function_kernel

.visible .entry default_function_kernel(
	.param .u64 .ptr .align 1 default_function_kernel_param_0,
	.param .u64 .ptr .align 1 default_function_kernel_param_1
)
.maxntid 57
{
	.reg .b32 	%r<4>;
	.reg .b32 	%f<2>;
	.reg .b64 	%rd<8>;

	ld.param.u64 	%rd1, [default_function_kernel_param_0];
	ld.param.u64 	%rd2, [default_function_kernel_param_1];
	cvta.to.global.u64 	%rd3, %rd2;
	cvta.to.global.u64 	%rd4, %rd1;
	mov.u32 	%r1, %ctaid.x;
	mov.u32 	%r2, %tid.x;
	mad.lo.s32 	%r3, %r1, 57, %r2;
	mul.wide.u32 	%rd5, %r3, 4;
	add.s64 	%rd6, %rd4, %rd5;
	ld.global.nc.f32 	%f1, [%rd6];
	add.s64 	%rd7, %rd3, %rd5;
	st.global.f32 	[%rd7], %f1;
	ret;

}


// ===== COMPILED SASS (sm_100) =====

	.target	sm_100

	.elftype	@"ET_EXEC"


//--------------------- .note.nv.tkinfo           --------------------------
	.section	.note.nv.tkinfo,"",@"SHT_NOTE"
	.sectionflags	@"SHF_NOTE_NV_TKINFO"
	.tkinfo
        /*0018*/ 	.word	0x00000002
        /*0030*/ 	.string	""
        /*0030*/ 	.string	"ptxas"
        /*0030*/ 	.string	"Cuda compilation tools, release 13.0, V13.0.88"
        /*0030*/ 	.string	"Build cuda_13.0.r13.0/compiler.36424714_0"
        /*0030*/ 	.string	"-arch sm_100 -m 64 "



//--------------------- .note.nv.cuinfo           --------------------------
	.section	.note.nv.cuinfo,"",@"SHT_NOTE"
	.sectionflags	@"SHF_NOTE_NV_CUINFO"
        /*0018*/ 	.short	0x0002
        /*001a*/ 	.short	0x0064
        /*001c*/ 	.short	0x0082
	.zero		2


//--------------------- .nv.info                  --------------------------
	.section	.nv.info,"",@"SHT_CUDA_INFO"
	.align	4


	//----- nvinfo : EIATTR_REGCOUNT
	.align		4
        /*0000*/ 	.byte	0x04, 0x2f
        /*0002*/ 	.short	(.L_1 - .L_0)
	.align		4
.L_0:
        /*0004*/ 	.word	index@(default_function_kernel)
        /*0008*/ 	.word	0x0000000a


	//----- nvinfo : EIATTR_FRAME_SIZE
	.align		4
.L_1:
        /*000c*/ 	.byte	0x04, 0x11
        /*000e*/ 	.short	(.L_3 - .L_2)
	.align		4
.L_2:
        /*0010*/ 	.word	index@(default_function_kernel)
        /*0014*/ 	.word	0x00000000


	//----- nvinfo : EIATTR_MIN_STACK_SIZE
	.align		4
.L_3:
        /*0018*/ 	.byte	0x04, 0x12
        /*001a*/ 	.short	(.L_5 - .L_4)
	.align		4
.L_4:
        /*001c*/ 	.word	index@(default_function_kernel)
        /*0020*/ 	.word	0x00000000
.L_5:


//--------------------- .nv.compat                --------------------------
	.section	.nv.compat,"",@"SHT_CUDA_COMPAT_INFO"
	.align	4
        /*0000*/ 	.byte	0x02, 0x09, 0x00, 0x00, 0x02, 0x02, 0x01, 0x00, 0x02, 0x05, 0x05, 0x00, 0x03, 0x07, 0x01, 0x01
        /*0010*/ 	.byte	0x02, 0x03, 0x00, 0x00, 0x02, 0x06, 0x01, 0x00, 0x04, 0x0b, 0x08, 0x00, 0x09, 0x00, 0x00, 0x00
        /*0020*/ 	.byte	0x00, 0x00, 0x00, 0x00


//--------------------- .nv.info.default_function_kernel --------------------------
	.section	.nv.info.default_function_kernel,"",@"SHT_CUDA_INFO"
	.sectionflags	@""
	.align	4


	//----- nvinfo : EIATTR_CUDA_API_VERSION
	.align		4
        /*0000*/ 	.byte	0x04, 0x37
        /*0002*/ 	.short	(.L_7 - .L_6)
.L_6:
        /*0004*/ 	.word	0x00000082


	//----- nvinfo : EIATTR_KPARAM_INFO
	.align		4
.L_7:
        /*0008*/ 	.byte	0x04, 0x17
        /*000a*/ 	.short	(.L_9 - .L_8)
.L_8:
        /*000c*/ 	.word	0x00000000
        /*0010*/ 	.short	0x0001
        /*0012*/ 	.short	0x0008
        /*0014*/ 	.byte	0x00, 0xf5, 0x21, 0x00


	//----- nvinfo : EIATTR_KPARAM_INFO
	.align		4
.L_9:
        /*0018*/ 	.byte	0x04, 0x17
        /*001a*/ 	.short	(.L_11 - .L_10)
.L_10:
        /*001c*/ 	.word	0x00000000
        /*0020*/ 	.short	0x0000
        /*0022*/ 	.short	0x0000
        /*0024*/ 	.byte	0x00, 0xf5, 0x21, 0x00


	//----- nvinfo : EIATTR_SPARSE_MMA_MASK
	.align		4
.L_11:
        /*0028*/ 	.byte	0x03, 0x50
        /*002a*/ 	.short	0x0000


	//----- nvinfo : EIATTR_MAXREG_COUNT
	.align		4
        /*002c*/ 	.byte	0x03, 0x1b
        /*002e*/ 	.short	0x00ff


	//----- nvinfo : EIATTR_MERCURY_ISA_VERSION
	.align		4
        /*0030*/ 	.byte	0x03, 0x5f
        /*0032*/ 	.short	0x0101


	//----- nvinfo : EIATTR_VRC_CTA_INIT_COUNT
	.align		4
        /*0034*/ 	.byte	0x02, 0x4a
	.zero		1
	.zero		1


	//----- nvinfo : EIATTR_EXIT_INSTR_OFFSETS
	.align		4
        /*0038*/ 	.byte	0x04, 0x1c
        /*003a*/ 	.short	(.L_13 - .L_12)


	//   ....[0]....
.L_12:
        /*003c*/ 	.word	0x000000b0


	//----- nvinfo : EIATTR_MAX_THREADS
	.align		4
.L_13:
        /*0040*/ 	.byte	0x04, 0x05
        /*0042*/ 	.short	(.L_15 - .L_14)
.L_14:
        /*0044*/ 	.word	0x00000039
        /*0048*/ 	.word	0x00000001
        /*004c*/ 	.word	0x00000001


	//----- nvinfo : EIATTR_CBANK_PARAM_SIZE
	.align		4
.L_15:
        /*0050*/ 	.byte	0x03, 0x19
        /*0052*/ 	.short	0x0010


	//----- nvinfo : EIATTR_PARAM_CBANK
	.align		4
        /*0054*/ 	.byte	0x04, 0x0a
        /*0056*/ 	.short	(.L_17 - .L_16)
	.align		4
.L_16:
        /*0058*/ 	.word	index@(.nv.constant0.default_function_kernel)
        /*005c*/ 	.short	0x0380
        /*005e*/ 	.short	0x0010


	//----- nvinfo : EIATTR_SW_WAR
	.align		4
.L_17:
        /*0060*/ 	.byte	0x04, 0x36
        /*0062*/ 	.short	(.L_19 - .L_18)
.L_18:
        /*0064*/ 	.word	0x00000008
.L_19:


//--------------------- .nv.callgraph             --------------------------
	.section	.nv.callgraph,"",@"SHT_CUDA_CALLGRAPH"
	.align	4
	.sectionentsize	8
	.align		4
        /*0000*/ 	.word	0x00000000
	.align		4
        /*0004*/ 	.word	0xffffffff
	.align		4
        /*0008*/ 	.word	0x00000000
	.align		4
        /*000c*/ 	.word	0xfffffffe
	.align		4
        /*0010*/ 	.word	0x00000000
	.align		4
        /*0014*/ 	.word	0xfffffffd
	.align		4
        /*0018*/ 	.word	0x00000000
	.align		4
        /*001c*/ 	.word	0xfffffffc


//--------------------- .text.default_function_kernel --------------------------
	.section	.text.default_function_kernel,"ax",@progbits
	.align	128
        .global         default_function_kernel
        .type           default_function_kernel,@function
        .size           default_function_kernel,(.L_x_1 - default_function_kernel)
        .other          default_function_kernel,@"STO_CUDA_ENTRY STV_DEFAULT"
default_function_kernel:
.text.default_function_kernel:
[----:B------:R-:W-:Y:S01]  /*0000*/  LDC R1, c[0x0][0x37c] ;  /* 0x0000df00ff017b82 */ /* 0x000fe20000000800 */
[----:B------:R-:W0:Y:S07]  /*0010*/  S2R R7, SR_CTAID.X ;  /* 0x0000000000077919 */ /* 0x000e2e0000002500 */
[----:B------:R-:W1:Y:S01]  /*0020*/  LDC.64 R2, c[0x0][0x380] ;  /* 0x0000e000ff027b82 */ /* 0x000e620000000a00 */
[----:B------:R-:W2:Y:S01]  /*0030*/  LDCU.64 UR4, c[0x0][0x358] ;  /* 0x00006b00ff0477ac */ /* 0x000ea20008000a00 */
[----:B------:R-:W0:Y:S06]  /*0040*/  S2R R0, SR_TID.X ;  /* 0x0000000000007919 */ /* 0x000e2c0000002100 */
[----:B------:R-:W3:Y:S01]  /*0050*/  LDC.64 R4, c[0x0][0x388] ;  /* 0x0000e200ff047b82 */ /* 0x000ee20000000a00 */
[----:B0-----:R-:W-:-:S04]  /*0060*/  IMAD R7, R7, 0x39, R0 ;  /* 0x0000003907077824 */ /* 0x001fc800078e0200 */
[----:B-1----:R-:W-:-:S06]  /*0070*/  IMAD.WIDE.U32 R2, R7, 0x4, R2 ;  /* 0x0000000407027825 */ /* 0x002fcc00078e0002 */
[----:B--2---:R-:W2:Y:S01]  /*0080*/  LDG.E.CONSTANT R3, desc[UR4][R2.64] ;  /* 0x0000000402037981 */ /* 0x004ea2000c1e9900 */
[----:B---3--:R-:W-:-:S05]  /*0090*/  IMAD.WIDE.U32 R4, R7, 0x4, R4 ;  /* 0x0000000407047825 */ /* 0x008fca00078e0004 */
[----:B--2---:R-:W-:Y:S01]  /*00a0*/  STG.E desc[UR4][R4.64], R3 ;  /* 0x0000000304007986 */ /* 0x004fe2000c101904 */
[----:B------:R-:W-:Y:S05]  /*00b0*/  EXIT ;  /* 0x000000000000794d */ /* 0x000fea0003800000 */
.L_x_0:
[----:B------:R-:W-:-:S00]  /*00c0*/  BRA `(.L_x_0) ;  /* 0xfffffffc00fc7947 */ /* 0x000fc0000383ffff */
[----:B------:R-:W-:-:S00]  /*00d0*/  NOP ;  /* 0x0000000000007918 */ /* 0x000fc00000000000 */
        /* <DEDUP_REMOVED lines=10> */
.L_x_1:


//--------------------- .nv.shared.reserved.0     --------------------------
	.section	.nv.shared.reserved.0,"aw",@nobits
	.weak		__nv_reservedSMEM_offset_0_alias
	.size		__nv_reservedSMEM_offset_0_alias, 0, 64
	.other		__nv_reservedSMEM_offset_0_alias,@"STO_CUDA_RESERVED_SHARED STV_DEFAULT"
__nv_reservedSMEM_offset_0_alias:
	.zero		0
	.zero		64


//--------------------- .nv.constant0.default_function_kernel --------------------------
	.section	.nv.constant0.default_function_kernel,"a",@progbits
	.sectionflags	@""
	.align	4
.nv.constant0.default_function_kernel:
	.zero		912


//--------------------- SYMBOLS --------------------------

	.type		.nv.reservedSmem.offset0,@object
	.size		.nv.reservedSmem.offset0,0x4
